//
// Generated by NVIDIA NVVM Compiler
//
// Compiler Build ID: CL-36424714
// Cuda compilation tools, release 13.0, V13.0.88
// Based on NVVM 20.0.0
//

.version 9.0
.target sm_100
.address_size 64

	// .globl	_Z12MatMulSimplePfS_S_i

.visible .entry _Z12MatMulSimplePfS_S_i(
	.param .u64 .ptr .align 1 _Z12MatMulSimplePfS_S_i_param_0,
	.param .u64 .ptr .align 1 _Z12MatMulSimplePfS_S_i_param_1,
	.param .u64 .ptr .align 1 _Z12MatMulSimplePfS_S_i_param_2,
	.param .u32 _Z12MatMulSimplePfS_S_i_param_3
)
{
	.reg .pred 	%p<10>;
	.reg .b32 	%r<40>;
	.reg .b32 	%f<67>;
	.reg .b64 	%rd<67>;

	ld.param.u64 	%rd14, [_Z12MatMulSimplePfS_S_i_param_0];
	ld.param.u64 	%rd15, [_Z12MatMulSimplePfS_S_i_param_1];
	ld.param.u32 	%r18, [_Z12MatMulSimplePfS_S_i_param_3];
	cvta.to.global.u64 	%rd1, %rd15;
	cvta.to.global.u64 	%rd2, %rd14;
	mov.u32 	%r19, %ctaid.y;
	mov.u32 	%r20, %ntid.y;
	mov.u32 	%r21, %tid.y;
	mad.lo.s32 	%r1, %r19, %r20, %r21;
	mov.u32 	%r22, %ctaid.x;
	mov.u32 	%r23, %ntid.x;
	mov.u32 	%r24, %tid.x;
	mad.lo.s32 	%r2, %r22, %r23, %r24;
	max.s32 	%r25, %r1, %r2;
	setp.ge.s32 	%p1, %r25, %r18;
	@%p1 bra 	$L__BB0_13;
	mul.lo.s32 	%r3, %r18, %r1;
	and.b32  	%r4, %r18, 7;
	setp.lt.u32 	%p2, %r18, 8;
	mov.f32 	%f66, 0f00000000;
	mov.b32 	%r38, 0;
	@%p2 bra 	$L__BB0_4;
	and.b32  	%r38, %r18, 2147483640;
	neg.s32 	%r36, %r38;
	mul.wide.s32 	%rd16, %r18, 4;
	add.s64 	%rd3, %rd1, %rd16;
	shl.b32 	%r7, %r18, 3;
	mul.wide.s32 	%rd17, %r18, 8;
	add.s64 	%rd4, %rd1, %rd17;
	mul.wide.s32 	%rd18, %r18, 12;
	add.s64 	%rd5, %rd1, %rd18;
	mul.wide.s32 	%rd19, %r18, 16;
	add.s64 	%rd6, %rd1, %rd19;
	mul.wide.s32 	%rd20, %r18, 20;
	add.s64 	%rd7, %rd1, %rd20;
	mul.wide.s32 	%rd21, %r18, 24;
	add.s64 	%rd8, %rd1, %rd21;
	mul.wide.s32 	%rd22, %r18, 28;
	add.s64 	%rd9, %rd1, %rd22;
	mul.wide.u32 	%rd23, %r3, 4;
	add.s64 	%rd24, %rd23, %rd2;
	add.s64 	%rd66, %rd24, 16;
	mov.f32 	%f66, 0f00000000;
	mov.u32 	%r35, %r2;
$L__BB0_3:
	.pragma "nounroll";
	mul.wide.s32 	%rd25, %r35, 4;
	add.s64 	%rd26, %rd3, %rd25;
	add.s64 	%rd27, %rd4, %rd25;
	add.s64 	%rd28, %rd5, %rd25;
	add.s64 	%rd29, %rd6, %rd25;
	add.s64 	%rd30, %rd7, %rd25;
	add.s64 	%rd31, %rd8, %rd25;
	add.s64 	%rd32, %rd9, %rd25;
	add.s64 	%rd33, %rd1, %rd25;
	ld.global.f32 	%f16, [%rd66+-16];
	ld.global.f32 	%f17, [%rd33];
	fma.rn.f32 	%f18, %f16, %f17, %f66;
	ld.global.f32 	%f19, [%rd66+-12];
	ld.global.f32 	%f20, [%rd26];
	fma.rn.f32 	%f21, %f19, %f20, %f18;
	ld.global.f32 	%f22, [%rd66+-8];
	ld.global.f32 	%f23, [%rd27];
	fma.rn.f32 	%f24, %f22, %f23, %f21;
	ld.global.f32 	%f25, [%rd66+-4];
	ld.global.f32 	%f26, [%rd28];
	fma.rn.f32 	%f27, %f25, %f26, %f24;
	ld.global.f32 	%f28, [%rd66];
	ld.global.f32 	%f29, [%rd29];
	fma.rn.f32 	%f30, %f28, %f29, %f27;
	ld.global.f32 	%f31, [%rd66+4];
	ld.global.f32 	%f32, [%rd30];
	fma.rn.f32 	%f33, %f31, %f32, %f30;
	ld.global.f32 	%f34, [%rd66+8];
	ld.global.f32 	%f35, [%rd31];
	fma.rn.f32 	%f36, %f34, %f35, %f33;
	ld.global.f32 	%f37, [%rd66+12];
	ld.global.f32 	%f38, [%rd32];
	fma.rn.f32 	%f66, %f37, %f38, %f36;
	add.s32 	%r36, %r36, 8;
	add.s32 	%r35, %r35, %r7;
	add.s64 	%rd66, %rd66, 32;
	setp.ne.s32 	%p3, %r36, 0;
	@%p3 bra 	$L__BB0_3;
$L__BB0_4:
	setp.eq.s32 	%p4, %r4, 0;
	@%p4 bra 	$L__BB0_12;
	and.b32  	%r13, %r18, 3;
	setp.lt.u32 	%p5, %r4, 4;
	@%p5 bra 	$L__BB0_7;
	add.s32 	%r27, %r38, %r3;
	mul.wide.u32 	%rd34, %r27, 4;
	add.s64 	%rd35, %rd2, %rd34;
	ld.global.f32 	%f40, [%rd35];
	mad.lo.s32 	%r28, %r38, %r18, %r2;
	mul.wide.s32 	%rd36, %r28, 4;
	add.s64 	%rd37, %rd1, %rd36;
	ld.global.f32 	%f41, [%rd37];
	fma.rn.f32 	%f42, %f40, %f41, %f66;
	cvt.u64.u32 	%rd38, %r3;
	cvt.u64.u32 	%rd39, %r38;
	add.s64 	%rd40, %rd39, %rd38;
	shl.b64 	%rd41, %rd40, 2;
	add.s64 	%rd42, %rd2, %rd41;
	ld.global.f32 	%f43, [%rd42+4];
	mul.wide.s32 	%rd43, %r18, 4;
	add.s64 	%rd44, %rd37, %rd43;
	ld.global.f32 	%f44, [%rd44];
	fma.rn.f32 	%f45, %f43, %f44, %f42;
	ld.global.f32 	%f46, [%rd42+8];
	add.s64 	%rd45, %rd44, %rd43;
	ld.global.f32 	%f47, [%rd45];
	fma.rn.f32 	%f48, %f46, %f47, %f45;
	ld.global.f32 	%f49, [%rd42+12];
	add.s64 	%rd46, %rd45, %rd43;
	ld.global.f32 	%f50, [%rd46];
	fma.rn.f32 	%f66, %f49, %f50, %f48;
	add.s32 	%r38, %r38, 4;
$L__BB0_7:
	setp.eq.s32 	%p6, %r13, 0;
	@%p6 bra 	$L__BB0_12;
	setp.eq.s32 	%p7, %r13, 1;
	@%p7 bra 	$L__BB0_10;
	add.s32 	%r29, %r38, %r3;
	mul.wide.u32 	%rd47, %r29, 4;
	add.s64 	%rd48, %rd2, %rd47;
	ld.global.f32 	%f52, [%rd48];
	mad.lo.s32 	%r30, %r38, %r18, %r2;
	mul.wide.s32 	%rd49, %r30, 4;
	add.s64 	%rd50, %rd1, %rd49;
	ld.global.f32 	%f53, [%rd50];
	fma.rn.f32 	%f54, %f52, %f53, %f66;
	cvt.u64.u32 	%rd51, %r3;
	cvt.u64.u32 	%rd52, %r38;
	add.s64 	%rd53, %rd52, %rd51;
	shl.b64 	%rd54, %rd53, 2;
	add.s64 	%rd55, %rd2, %rd54;
	ld.global.f32 	%f55, [%rd55+4];
	mul.wide.s32 	%rd56, %r18, 4;
	add.s64 	%rd57, %rd50, %rd56;
	ld.global.f32 	%f56, [%rd57];
	fma.rn.f32 	%f66, %f55, %f56, %f54;
	add.s32 	%r38, %r38, 2;
$L__BB0_10:
	and.b32  	%r31, %r18, 1;
	setp.eq.b32 	%p8, %r31, 1;
	not.pred 	%p9, %p8;
	@%p9 bra 	$L__BB0_12;
	add.s32 	%r32, %r38, %r3;
	mul.wide.u32 	%rd58, %r32, 4;
	add.s64 	%rd59, %rd2, %rd58;
	ld.global.f32 	%f57, [%rd59];
	mad.lo.s32 	%r33, %r38, %r18, %r2;
	mul.wide.s32 	%rd60, %r33, 4;
	add.s64 	%rd61, %rd1, %rd60;
	ld.global.f32 	%f58, [%rd61];
	fma.rn.f32 	%f66, %f57, %f58, %f66;
$L__BB0_12:
	ld.param.u64 	%rd65, [_Z12MatMulSimplePfS_S_i_param_2];
	add.s32 	%r34, %r3, %r2;
	cvta.to.global.u64 	%rd62, %rd65;
	mul.wide.s32 	%rd63, %r34, 4;
	add.s64 	%rd64, %rd62, %rd63;
	st.global.f32 	[%rd64], %f66;
$L__BB0_13:
	ret;

}


// ===== COMPILED SASS (sm_100) =====

	.target	sm_100

	.elftype	@"ET_EXEC"


//--------------------- .note.nv.tkinfo           --------------------------
	.section	.note.nv.tkinfo,"",@"SHT_NOTE"
	.sectionflags	@"SHF_NOTE_NV_TKINFO"
	.tkinfo
        /*0018*/ 	.word	0x00000002
        /*0030*/ 	.string	""
        /*0030*/ 	.string	"ptxas"
        /*0030*/ 	.string	"Cuda compilation tools, release 13.0, V13.0.88"
        /*0030*/ 	.string	"Build cuda_13.0.r13.0/compiler.36424714_0"
        /*0030*/ 	.string	"-arch sm_100 -m 64 "



//--------------------- .note.nv.cuinfo           --------------------------
	.section	.note.nv.cuinfo,"",@"SHT_NOTE"
	.sectionflags	@"SHF_NOTE_NV_CUINFO"
        /*0018*/ 	.short	0x0002
        /*001a*/ 	.short	0x0064
        /*001c*/ 	.short	0x0082
	.zero		2


//--------------------- .nv.info                  --------------------------
	.section	.nv.info,"",@"SHT_CUDA_INFO"
	.align	4


	//----- nvinfo : EIATTR_REGCOUNT
	.align		4
        /*0000*/ 	.byte	0x04, 0x2f
        /*0002*/ 	.short	(.L_1 - .L_0)
	.align		4
.L_0:
        /*0004*/ 	.word	index@(_Z12MatMulSimplePfS_S_i)
        /*0008*/ 	.word	0x0000001e


	//----- nvinfo : EIATTR_FRAME_SIZE
	.align		4
.L_1:
        /*000c*/ 	.byte	0x04, 0x11
        /*000e*/ 	.short	(.L_3 - .L_2)
	.align		4
.L_2:
        /*0010*/ 	.word	index@(_Z12MatMulSimplePfS_S_i)
        /*0014*/ 	.word	0x00000000


	//----- nvinfo : EIATTR_MIN_STACK_SIZE
	.align		4
.L_3:
        /*0018*/ 	.byte	0x04, 0x12
        /*001a*/ 	.short	(.L_5 - .L_4)
	.align		4
.L_4:
        /*001c*/ 	.word	index@(_Z12MatMulSimplePfS_S_i)
        /*0020*/ 	.word	0x00000000
.L_5:


//--------------------- .nv.compat                --------------------------
	.section	.nv.compat,"",@"SHT_CUDA_COMPAT_INFO"
	.align	4
        /*0000*/ 	.byte	0x02, 0x09, 0x00, 0x00, 0x02, 0x02, 0x01, 0x00, 0x02, 0x05, 0x05, 0x00, 0x03, 0x07, 0x01, 0x01
        /*0010*/ 	.byte	0x02, 0x03, 0x00, 0x00, 0x02, 0x06, 0x01, 0x00, 0x04, 0x0b, 0x08, 0x00, 0x09, 0x00, 0x00, 0x00
        /*0020*/ 	.byte	0x00, 0x00, 0x00, 0x00


//--------------------- .nv.info._Z12MatMulSimplePfS_S_i --------------------------
	.section	.nv.info._Z12MatMulSimplePfS_S_i,"",@"SHT_CUDA_INFO"
	.sectionflags	@""
	.align	4


	//----- nvinfo : EIATTR_CUDA_API_VERSION
	.align		4
        /*0000*/ 	.byte	0x04, 0x37
        /*0002*/ 	.short	(.L_7 - .L_6)
.L_6:
        /*0004*/ 	.word	0x00000082


	//----- nvinfo : EIATTR_KPARAM_INFO
	.align		4
.L_7:
        /*0008*/ 	.byte	0x04, 0x17
        /*000a*/ 	.short	(.L_9 - .L_8)
.L_8:
        /*000c*/ 	.word	0x00000000
        /*0010*/ 	.short	0x0003
        /*0012*/ 	.short	0x0018
        /*0014*/ 	.byte	0x00, 0xf0, 0x11, 0x00


	//----- nvinfo : EIATTR_KPARAM_INFO
	.align		4
.L_9:
        /*0018*/ 	.byte	0x04, 0x17
        /*001a*/ 	.short	(.L_11 - .L_10)
.L_10:
        /*001c*/ 	.word	0x00000000
        /*0020*/ 	.short	0x0002
        /*0022*/ 	.short	0x0010
        /*0024*/ 	.byte	0x00, 0xf5, 0x21, 0x00


	//----- nvinfo : EIATTR_KPARAM_INFO
	.align		4
.L_11:
        /*0028*/ 	.byte	0x04, 0x17
        /*002a*/ 	.short	(.L_13 - .L_12)
.L_12:
        /*002c*/ 	.word	0x00000000
        /*0030*/ 	.short	0x0001
        /*0032*/ 	.short	0x0008
        /*0034*/ 	.byte	0x00, 0xf5, 0x21, 0x00


	//----- nvinfo : EIATTR_KPARAM_INFO
	.align		4
.L_13:
        /*0038*/ 	.byte	0x04, 0x17
        /*003a*/ 	.short	(.L_15 - .L_14)
.L_14:
        /*003c*/ 	.word	0x00000000
        /*0040*/ 	.short	0x0000
        /*0042*/ 	.short	0x0000
        /*0044*/ 	.byte	0x00, 0xf5, 0x21, 0x00


	//----- nvinfo : EIATTR_SPARSE_MMA_MASK
	.align		4
.L_15:
        /*0048*/ 	.byte	0x03, 0x50
        /*004a*/ 	.short	0x0000


	//----- nvinfo : EIATTR_MAXREG_COUNT
	.align		4
        /*004c*/ 	.byte	0x03, 0x1b
        /*004e*/ 	.short	0x00ff


	//----- nvinfo : EIATTR_MERCURY_ISA_VERSION
	.align		4
        /*0050*/ 	.byte	0x03, 0x5f
        /*0052*/ 	.short	0x0101


	//----- nvinfo : EIATTR_VRC_CTA_INIT_COUNT
	.align		4
        /*0054*/ 	.byte	0x02, 0x4a
	.zero		1
	.zero		1


	//----- nvinfo : EIATTR_EXIT_INSTR_OFFSETS
	.align		4
        /*0058*/ 	.byte	0x04, 0x1c
        /*005a*/ 	.short	(.L_17 - .L_16)


	//   ....[0]....
.L_16:
        /*005c*/ 	.word	0x000000c0


	//   ....[1]....
        /*0060*/ 	.word	0x00000a90


	//----- nvinfo : EIATTR_CBANK_PARAM_SIZE
	.align		4
.L_17:
        /*0064*/ 	.byte	0x03, 0x19
        /*0066*/ 	.short	0x001c


	//----- nvinfo : EIATTR_PARAM_CBANK
	.align		4
        /*0068*/ 	.byte	0x04, 0x0a
        /*006a*/ 	.short	(.L_19 - .L_18)
	.align		4
.L_18:
        /*006c*/ 	.word	index@(.nv.constant0._Z12MatMulSimplePfS_S_i)
        /*0070*/ 	.short	0x0380
        /*0072*/ 	.short	0x001c


	//----- nvinfo : EIATTR_SW_WAR
	.align		4
.L_19:
        /*0074*/ 	.byte	0x04, 0x36
        /*0076*/ 	.short	(.L_21 - .L_20)
.L_20:
        /*0078*/ 	.word	0x00000008
.L_21:


//--------------------- .nv.callgraph             --------------------------
	.section	.nv.callgraph,"",@"SHT_CUDA_CALLGRAPH"
	.align	4
	.sectionentsize	8
	.align		4
        /*0000*/ 	.word	0x00000000
	.align		4
        /*0004*/ 	.word	0xffffffff
	.align		4
        /*0008*/ 	.word	0x00000000
	.align		4
        /*000c*/ 	.word	0xfffffffe
	.align		4
        /*0010*/ 	.word	0x00000000
	.align		4
        /*0014*/ 	.word	0xfffffffd
	.align		4
        /*0018*/ 	.word	0x00000000
	.align		4
        /*001c*/ 	.word	0xfffffffc


//--------------------- .text._Z12MatMulSimplePfS_S_i --------------------------
	.section	.text._Z12MatMulSimplePfS_S_i,"ax",@progbits
	.align	128
        .global         _Z12MatMulSimplePfS_S_i
        .type           _Z12MatMulSimplePfS_S_i,@function
        .size           _Z12MatMulSimplePfS_S_i,(.L_x_5 - _Z12MatMulSimplePfS_S_i)
        .other          _Z12MatMulSimplePfS_S_i,@"STO_CUDA_ENTRY STV_DEFAULT"
_Z12MatMulSimplePfS_S_i:
.text._Z12MatMulSimplePfS_S_i:
[----:B------:R-:W-:Y:S01]  /*0000*/  LDC R1, c[0x0][0x37c] ;  /* 0x0000df00ff017b82 */ /* 0x000fe20000000800 */
[----:B------:R-:W0:Y:S07]  /*0010*/  S2R R0, SR_TID.Y ;  /* 0x0000000000007919 */ /* 0x000e2e0000002200 */
[----:B------:R-:W0:Y:S01]  /*0020*/  S2UR UR4, SR_CTAID.Y ;  /* 0x00000000000479c3 */ /* 0x000e220000002600 */
[----:B------:R-:W1:Y:S01]  /*0030*/  LDCU UR20, c[0x0][0x398] ;  /* 0x00007300ff1477ac */ /* 0x000e620008000800 */
[----:B------:R-:W2:Y:S06]  /*0040*/  S2R R3, SR_TID.X ;  /* 0x0000000000037919 */ /* 0x000eac0000002100 */
[----:B------:R-:W0:Y:S08]  /*0050*/  LDC R13, c[0x0][0x364] ;  /* 0x0000d900ff0d7b82 */ /* 0x000e300000000800 */
[----:B------:R-:W2:Y:S08]  /*0060*/  S2UR UR5, SR_CTAID.X ;  /* 0x00000000000579c3 */ /* 0x000eb00000002500 */
[----:B------:R-:W2:Y:S01]  /*0070*/  LDC R2, c[0x0][0x360] ;  /* 0x0000d800ff027b82 */ /* 0x000ea20000000800 */
[----:B0-----:R-:W-:-:S02]  /*0080*/  IMAD R13, R13, UR4, R0 ;  /* 0x000000040d0d7c24 */ /* 0x001fc4000f8e0200 */
[----:B--2---:R-:W-:-:S05]  /*0090*/  IMAD R0, R2, UR5, R3 ;  /* 0x0000000502007c24 */ /* 0x004fca000f8e0203 */
[----:B------:R-:W-:-:S04]  /*00a0*/  VIMNMX R2, PT, PT, R13, R0, !PT ;  /* 0x000000000d027248 */ /* 0x000fc80007fe0100 */
[----:B-1----:R-:W-:-:S13]  /*00b0*/  ISETP.GE.AND P0, PT, R2, UR20, PT ;  /* 0x0000001402007c0c */ /* 0x002fda000bf06270 */
[----:B------:R-:W-:Y:S05]  /*00c0*/  @P0 EXIT ;  /* 0x000000000000094d */ /* 0x000fea0003800000 */
[----:B------:R-:W-:Y:S01]  /*00d0*/  UISETP.GE.U32.AND UP0, UPT, UR20, 0x8, UPT ;  /* 0x000000081400788c */ /* 0x000fe2000bf06070 */
[----:B------:R-:W-:Y:S02]  /*00e0*/  HFMA2 R12, -RZ, RZ, 0, 0 ;  /* 0x00000000ff0c7431 */ /* 0x000fe400000001ff */
[----:B------:R-:W-:Y:S01]  /*00f0*/  IMAD R13, R13, UR20, RZ ;  /* 0x000000140d0d7c24 */ /* 0x000fe2000f8e02ff */
[----:B------:R-:W-:Y:S01]  /*0100*/  UMOV UR4, URZ ;  /* 0x000000ff00047c82 */ /* 0x000fe20008000000 */
[----:B------:R-:W0:Y:S04]  /*0110*/  LDCU.64 UR18, c[0x0][0x358] ;  /* 0x00006b00ff1277ac */ /* 0x000e280008000a00 */
[----:B------:R-:W-:Y:S05]  /*0120*/  BRA.U !UP0, `(.L_x_0) ;  /* 0x0000000508047547 */ /* 0x000fea000b800000 */
[----:B------:R-:W1:Y:S01]  /*0130*/  LDCU.128 UR24, c[0x0][0x380] ;  /* 0x00007000ff1877ac */ /* 0x000e620008000c00 */
[----:B------:R-:W-:Y:S02]  /*0140*/  MOV R12, RZ ;  /* 0x000000ff000c7202 */ /* 0x000fe40000000f00 */
[----:B------:R-:W-:Y:S01]  /*0150*/  MOV R14, R0 ;  /* 0x00000000000e7202 */ /* 0x000fe20000000f00 */
[----:B------:R-:W-:-:S04]  /*0160*/  ULOP3.LUT UR4, UR20, 0x7ffffff8, URZ, 0xc0, !UPT ;  /* 0x7ffffff814047892 */ /* 0x000fc8000f8ec0ff */
[----:B------:R-:W-:Y:S01]  /*0170*/  UIADD3 UR5, UPT, UPT, -UR4, URZ, URZ ;  /* 0x000000ff04057290 */ /* 0x000fe2000fffe1ff */
[----:B-1----:R-:W-:Y:S01]  /*0180*/  MOV R2, UR24 ;  /* 0x0000001800027c02 */ /* 0x002fe20008000f00 */
[----:B------:R-:W-:Y:S01]  /*0190*/  UIMAD.WIDE UR6, UR20, 0x8, UR26 ;  /* 0x00000008140678a5 */ /* 0x000fe2000f8e021a */
[----:B------:R-:W-:Y:S01]  /*01a0*/  MOV R3, UR25 ;  /* 0x0000001900037c02 */ /* 0x000fe20008000f00 */
[----:B------:R-:W-:Y:S02]  /*01b0*/  UIMAD.WIDE UR8, UR20, 0xc, UR26 ;  /* 0x0000000c140878a5 */ /* 0x000fe4000f8e021a */
[----:B------:R-:W-:Y:S01]  /*01c0*/  UIMAD.WIDE UR10, UR20, 0x10, UR26 ;  /* 0x00000010140a78a5 */ /* 0x000fe2000f8e021a */
[----:B------:R-:W-:Y:S01]  /*01d0*/  IMAD.WIDE.U32 R2, R13, 0x4, R2 ;  /* 0x000000040d027825 */ /* 0x000fe200078e0002 */
[----:B------:R-:W-:Y:S02]  /*01e0*/  UIMAD.WIDE UR12, UR20, 0x14, UR26 ;  /* 0x00000014140c78a5 */ /* 0x000fe4000f8e021a */
[----:B------:R-:W-:Y:S01]  /*01f0*/  UIMAD.WIDE UR14, UR20, 0x18, UR26 ;  /* 0x00000018140e78a5 */ /* 0x000fe2000f8e021a */
[----:B------:R-:W-:Y:S01]  /*0200*/  IADD3 R2, P0, PT, R2, 0x10, RZ ;  /* 0x0000001002027810 */ /* 0x000fe20007f1e0ff */
[----:B------:R-:W-:-:S03]  /*0210*/  UIMAD.WIDE UR16, UR20, 0x1c, UR26 ;  /* 0x0000001c141078a5 */ /* 0x000fc6000f8e021a */
[----:B------:R-:W-:-:S09]  /*0220*/  IADD3.X R3, PT, PT, RZ, R3, RZ, P0, !PT ;  /* 0x00000003ff037210 */ /* 0x000fd200007fe4ff */
.L_x_1:
[----:B------:R-:W-:Y:S01]  /*0230*/  UIMAD.WIDE UR22, UR20, 0x4, UR26 ;  /* 0x00000004141678a5 */ /* 0x000fe2000f8e021a */
[----:B------:R-:W-:Y:S02]  /*0240*/  IMAD.MOV.U32 R23, RZ, RZ, 0x4 ;  /* 0x00000004ff177424 */ /* 0x000fe400078e00ff */
[----:B------:R-:W-:Y:S01]  /*0250*/  HFMA2 R11, -RZ, RZ, 0, 2.384185791015625e-07 ;  /* 0x00000004ff0b7431 */ /* 0x000fe200000001ff */
[----:B------:R-:W-:Y:S01]  /*0260*/  MOV R25, 0x4 ;  /* 0x0000000400197802 */ /* 0x000fe20000000f00 */
[----:B0-----:R-:W2:Y:S01]  /*0270*/  LDG.E R21, desc[UR18][R2.64+-0x10] ;  /* 0xfffff01202157981 */ /* 0x001ea2000c1e1900 */
[C---:B------:R-:W-:Y:S01]  /*0280*/  IMAD.WIDE R22, R14.reuse, R23, UR26 ;  /* 0x0000001a0e167e25 */ /* 0x040fe2000f8e0217 */
[----:B------:R-:W-:Y:S02]  /*0290*/  MOV R8, UR22 ;  /* 0x0000001600087c02 */ /* 0x000fe40008000f00 */
[----:B------:R-:W-:Y:S01]  /*02a0*/  MOV R9, UR23 ;  /* 0x0000001700097c02 */ /* 0x000fe20008000f00 */
[----:B------:R-:W3:Y:S02]  /*02b0*/  LDG.E R19, desc[UR18][R2.64+-0xc] ;  /* 0xfffff41202137981 */ /* 0x000ee4000c1e1900 */
[----:B------:R-:W-:-:S02]  /*02c0*/  IMAD.WIDE R8, R14, 0x4, R8 ;  /* 0x000000040e087825 */ /* 0x000fc400078e0208 */
[----:B------:R-:W2:Y:S01]  /*02d0*/  LDG.E R22, desc[UR18][R22.64] ;  /* 0x0000001216167981 */ /* 0x000ea2000c1e1900 */
[----:B------:R-:W-:Y:S01]  /*02e0*/  MOV R5, 0x4 ;  /* 0x0000000400057802 */ /* 0x000fe20000000f00 */
[C---:B------:R-:W-:Y:S02]  /*02f0*/  IMAD.WIDE R24, R14.reuse, R25, UR6 ;  /* 0x000000060e187e25 */ /* 0x040fe4000f8e0219 */
[----:B------:R0:W3:Y:S02]  /*0300*/  LDG.E R20, desc[UR18][R8.64] ;  /* 0x0000001208147981 */ /* 0x0000e4000c1e1900 */
[----:B------:R-:W-:Y:S02]  /*0310*/  IMAD.WIDE R10, R14, R11, UR8 ;  /* 0x000000080e0a7e25 */ /* 0x000fe4000f8e020b */
[----:B------:R-:W4:Y:S04]  /*0320*/  LDG.E R18, desc[UR18][R24.64] ;  /* 0x0000001218127981 */ /* 0x000f28000c1e1900 */
[----:B------:R-:W4:Y:S01]  /*0330*/  LDG.E R17, desc[UR18][R2.64+-0x8] ;  /* 0xfffff81202117981 */ /* 0x000f22000c1e1900 */
[----:B0-----:R-:W-:-:S02]  /*0340*/  HFMA2 R9, -RZ, RZ, 0, 2.384185791015625e-07 ;  /* 0x00000004ff097431 */ /* 0x001fc400000001ff */
[----:B------:R-:W-:Y:S01]  /*0350*/  IMAD.MOV.U32 R7, RZ, RZ, 0x4 ;  /* 0x00000004ff077424 */ /* 0x000fe200078e00ff */
[----:B------:R0:W5:Y:S01]  /*0360*/  LDG.E R16, desc[UR18][R10.64] ;  /* 0x000000120a107981 */ /* 0x000162000c1e1900 */
[----:B------:R-:W-:-:S03]  /*0370*/  IMAD.WIDE R4, R14, R5, UR10 ;  /* 0x0000000a0e047e25 */ /* 0x000fc6000f8e0205 */
[----:B------:R-:W5:Y:S01]  /*0380*/  LDG.E R15, desc[UR18][R2.64+-0x4] ;  /* 0xfffffc12020f7981 */ /* 0x000f62000c1e1900 */
[C---:B------:R-:W-:Y:S01]  /*0390*/  IMAD.WIDE R6, R14.reuse, R7, UR12 ;  /* 0x0000000c0e067e25 */ /* 0x040fe2000f8e0207 */
[----:B------:R-:W-:Y:S02]  /*03a0*/  MOV R27, 0x4 ;  /* 0x00000004001b7802 */ /* 0x000fe40000000f00 */
[----:B------:R1:W5:Y:S01]  /*03b0*/  LDG.E R4, desc[UR18][R4.64] ;  /* 0x0000001204047981 */ /* 0x000362000c1e1900 */
[----:B------:R-:W-:-:S03]  /*03c0*/  IMAD.WIDE R8, R14, R9, UR14 ;  /* 0x0000000e0e087e25 */ /* 0x000fc6000f8e0209 */
[----:B------:R-:W5:Y:S01]  /*03d0*/  LDG.E R23, desc[UR18][R2.64] ;  /* 0x0000001202177981 */ /* 0x000f62000c1e1900 */
[----:B0-----:R-:W-:-:S03]  /*03e0*/  IMAD.WIDE R10, R14, R27, UR16 ;  /* 0x000000100e0a7e25 */ /* 0x001fc6000f8e021b */
[----:B------:R-:W5:Y:S04]  /*03f0*/  LDG.E R7, desc[UR18][R6.64] ;  /* 0x0000001206077981 */ /* 0x000f68000c1e1900 */
[----:B------:R-:W5:Y:S04]  /*0400*/  LDG.E R24, desc[UR18][R2.64+0x4] ;  /* 0x0000041202187981 */ /* 0x000f68000c1e1900 */
[----:B------:R-:W5:Y:S04]  /*0410*/  LDG.E R8, desc[UR18][R8.64] ;  /* 0x0000001208087981 */ /* 0x000f68000c1e1900 */
[----:B------:R-:W5:Y:S04]  /*0420*/  LDG.E R25, desc[UR18][R2.64+0x8] ;  /* 0x0000081202197981 */ /* 0x000f68000c1e1900 */
[----:B------:R-:W5:Y:S04]  /*0430*/  LDG.E R10, desc[UR18][R10.64] ;  /* 0x000000120a0a7981 */ /* 0x000f68000c1e1900 */
[----:B------:R0:W5:Y:S01]  /*0440*/  LDG.E R27, desc[UR18][R2.64+0xc] ;  /* 0x00000c12021b7981 */ /* 0x000162000c1e1900 */
[----:B------:R-:W-:-:S04]  /*0450*/  UIADD3 UR5, UPT, UPT, UR5, 0x8, URZ ;  /* 0x0000000805057890 */ /* 0x000fc8000fffe0ff */
[----:B------:R-:W-:Y:S01]  /*0460*/  UISETP.NE.AND UP0, UPT, UR5, URZ, UPT ;  /* 0x000000ff0500728c */ /* 0x000fe2000bf05270 */
[----:B-1----:R-:W-:Y:S02]  /*0470*/  MOV R5, UR20 ;  /* 0x0000001400057c02 */ /* 0x002fe40008000f00 */
[----:B0-----:R-:W-:Y:S02]  /*0480*/  IADD3 R2, P0, PT, R2, 0x20, RZ ;  /* 0x0000002002027810 */ /* 0x001fe40007f1e0ff */
[----:B------:R-:W-:Y:S02]  /*0490*/  LEA R14, R5, R14, 0x3 ;  /* 0x0000000e050e7211 */ /* 0x000fe400078e18ff */
[----:B------:R-:W-:Y:S01]  /*04a0*/  IADD3.X R3, PT, PT, RZ, R3, RZ, P0, !PT ;  /* 0x00000003ff037210 */ /* 0x000fe200007fe4ff */
[----:B--2---:R-:W-:-:S04]  /*04b0*/  FFMA R22, R21, R22, R12 ;  /* 0x0000001615167223 */ /* 0x004fc8000000000c */
[----:B---3--:R-:W-:-:S04]  /*04c0*/  FFMA R20, R19, R20, R22 ;  /* 0x0000001413147223 */ /* 0x008fc80000000016 */
[----:B----4-:R-:W-:-:S04]  /*04d0*/  FFMA R18, R17, R18, R20 ;  /* 0x0000001211127223 */ /* 0x010fc80000000014 */
[----:B-----5:R-:W-:-:S04]  /*04e0*/  FFMA R16, R15, R16, R18 ;  /* 0x000000100f107223 */ /* 0x020fc80000000012 */
[----:B------:R-:W-:-:S04]  /*04f0*/  FFMA R23, R23, R4, R16 ;  /* 0x0000000417177223 */ /* 0x000fc80000000010 */
[----:B------:R-:W-:-:S04]  /*0500*/  FFMA R24, R24, R7, R23 ;  /* 0x0000000718187223 */ /* 0x000fc80000000017 */
[----:B------:R-:W-:-:S04]  /*0510*/  FFMA R8, R25, R8, R24 ;  /* 0x0000000819087223 */ /* 0x000fc80000000018 */
[----:B------:R-:W-:Y:S01]  /*0520*/  FFMA R12, R27, R10, R8 ;  /* 0x0000000a1b0c7223 */ /* 0x000fe20000000008 */
[----:B------:R-:W-:Y:S06]  /*0530*/  BRA.U UP0, `(.L_x_1) ;  /* 0xfffffffd003c7547 */ /* 0x000fec000b83ffff */
.L_x_0:
[----:B------:R-:W-:-:S04]  /*0540*/  ULOP3.LUT UR6, UR20, 0x7, URZ, 0xc0, !UPT ;  /* 0x0000000714067892 */ /* 0x000fc8000f8ec0ff */
[----:B------:R-:W-:-:S09]  /*0550*/  UISETP.NE.AND UP0, UPT, UR6, URZ, UPT ;  /* 0x000000ff0600728c */ /* 0x000fd2000bf05270 */
[----:B------:R-:W-:Y:S05]  /*0560*/  BRA.U !UP0, `(.L_x_2) ;  /* 0x0000000508387547 */ /* 0x000fea000b800000 */
[----:B------:R-:W-:Y:S02]  /*0570*/  UISETP.GE.U32.AND UP0, UPT, UR6, 0x4, UPT ;  /* 0x000000040600788c */ /* 0x000fe4000bf06070 */
[----:B------:R-:W-:-:S04]  /*0580*/  ULOP3.LUT UR5, UR20, 0x3, URZ, 0xc0, !UPT ;  /* 0x0000000314057892 */ /* 0x000fc8000f8ec0ff */
[----:B------:R-:W-:-:S03]  /*0590*/  UISETP.NE.AND UP1, UPT, UR5, URZ, UPT ;  /* 0x000000ff0500728c */ /* 0x000fc6000bf25270 */
[----:B------:R-:W-:Y:S08]  /*05a0*/  BRA.U !UP0, `(.L_x_3) ;  /* 0x00000001087c7547 */ /* 0x000ff0000b800000 */
[----:B------:R-:W1:Y:S01]  /*05b0*/  LDC.64 R6, c[0x0][0x388] ;  /* 0x0000e200ff067b82 */ /* 0x000e620000000a00 */
[----:B------:R-:W2:Y:S01]  /*05c0*/  LDCU.64 UR6, c[0x0][0x380] ;  /* 0x00007000ff0677ac */ /* 0x000ea20008000a00 */
[----:B------:R-:W-:Y:S01]  /*05d0*/  IMAD.U32 R9, RZ, RZ, UR4 ;  /* 0x00000004ff097e24 */ /* 0x000fe2000f8e00ff */
[C---:B------:R-:W-:Y:S02]  /*05e0*/  IADD3 R3, PT, PT, R13.reuse, UR4, RZ ;  /* 0x000000040d037c10 */ /* 0x040fe4000fffe0ff */
[----:B------:R-:W-:Y:S01]  /*05f0*/  IADD3 R10, P0, PT, R13, UR4, RZ ;  /* 0x000000040d0a7c10 */ /* 0x000fe2000ff1e0ff */
[----:B------:R-:W-:Y:S01]  /*0600*/  IMAD R9, R9, UR20, R0 ;  /* 0x0000001409097c24 */ /* 0x000fe2000f8e0200 */
[----:B------:R-:W-:Y:S01]  /*0610*/  MOV R11, UR20 ;  /* 0x00000014000b7c02 */ /* 0x000fe20008000f00 */
[----:B------:R-:W3:Y:S01]  /*0620*/  LDC.64 R4, c[0x0][0x380] ;  /* 0x0000e000ff047b82 */ /* 0x000ee20000000a00 */
[----:B------:R-:W-:Y:S01]  /*0630*/  MOV R15, UR20 ;  /* 0x00000014000f7c02 */ /* 0x000fe20008000f00 */
[----:B-1----:R-:W-:Y:S01]  /*0640*/  IMAD.WIDE R6, R9, 0x4, R6 ;  /* 0x0000000409067825 */ /* 0x002fe200078e0206 */
[----:B------:R-:W-:-:S05]  /*0650*/  MOV R9, UR20 ;  /* 0x0000001400097c02 */ /* 0x000fca0008000f00 */
[----:B------:R-:W-:Y:S02]  /*0660*/  IMAD.WIDE R8, R9, 0x4, R6 ;  /* 0x0000000409087825 */ /* 0x000fe400078e0206 */
[----:B0-----:R-:W4:Y:S02]  /*0670*/  LDG.E R6, desc[UR18][R6.64] ;  /* 0x0000001206067981 */ /* 0x001f24000c1e1900 */
[----:B---3--:R-:W-:Y:S01]  /*0680*/  IMAD.WIDE.U32 R4, R3, 0x4, R4 ;  /* 0x0000000403047825 */ /* 0x008fe200078e0004 */
[----:B------:R-:W-:Y:S01]  /*0690*/  IADD3.X R3, PT, PT, RZ, RZ, RZ, P0, !PT ;  /* 0x000000ffff037210 */ /* 0x000fe200007fe4ff */
[----:B------:R-:W3:Y:S01]  /*06a0*/  LDG.E R17, desc[UR18][R8.64] ;  /* 0x0000001208117981 */ /* 0x000ee2000c1e1900 */
[----:B--2---:R-:W-:-:S03]  /*06b0*/  LEA R2, P0, R10, UR6, 0x2 ;  /* 0x000000060a027c11 */ /* 0x004fc6000f8010ff */
[----:B------:R-:W4:Y:S01]  /*06c0*/  LDG.E R5, desc[UR18][R4.64] ;  /* 0x0000001204057981 */ /* 0x000f22000c1e1900 */
[----:B------:R-:W-:Y:S01]  /*06d0*/  LEA.HI.X R3, R10, UR7, R3, 0x2, P0 ;  /* 0x000000070a037c11 */ /* 0x000fe200080f1403 */
[----:B------:R-:W-:-:S04]  /*06e0*/  IMAD.WIDE R10, R11, 0x4, R8 ;  /* 0x000000040b0a7825 */ /* 0x000fc800078e0208 */
[----:B------:R-:W3:Y:S01]  /*06f0*/  LDG.E R16, desc[UR18][R2.64+0x4] ;  /* 0x0000041202107981 */ /* 0x000ee2000c1e1900 */
[----:B------:R-:W-:-:S03]  /*0700*/  IMAD.WIDE R14, R15, 0x4, R10 ;  /* 0x000000040f0e7825 */ /* 0x000fc600078e020a */
[----:B------:R-:W2:Y:S04]  /*0710*/  LDG.E R19, desc[UR18][R10.64] ;  /* 0x000000120a137981 */ /* 0x000ea8000c1e1900 */
[----:B------:R-:W2:Y:S04]  /*0720*/  LDG.E R18, desc[UR18][R2.64+0x8] ;  /* 0x0000081202127981 */ /* 0x000ea8000c1e1900 */
[----:B------:R-:W5:Y:S04]  /*0730*/  LDG.E R20, desc[UR18][R2.64+0xc] ;  /* 0x00000c1202147981 */ /* 0x000f68000c1e1900 */
[----:B------:R-:W5:Y:S01]  /*0740*/  LDG.E R14, desc[UR18][R14.64] ;  /* 0x000000120e0e7981 */ /* 0x000f62000c1e1900 */
[----:B------:R-:W-:Y:S01]  /*0750*/  UIADD3 UR4, UPT, UPT, UR4, 0x4, URZ ;  /* 0x0000000404047890 */ /* 0x000fe2000fffe0ff */
[----:B----4-:R-:W-:-:S04]  /*0760*/  FFMA R5, R5, R6, R12 ;  /* 0x0000000605057223 */ /* 0x010fc8000000000c */
[----:B---3--:R-:W-:-:S04]  /*0770*/  FFMA R5, R16, R17, R5 ;  /* 0x0000001110057223 */ /* 0x008fc80000000005 */
[----:B--2---:R-:W-:-:S04]  /*0780*/  FFMA R5, R18, R19, R5 ;  /* 0x0000001312057223 */ /* 0x004fc80000000005 */
[----:B-----5:R-:W-:-:S07]  /*0790*/  FFMA R12, R20, R14, R5 ;  /* 0x0000000e140c7223 */ /* 0x020fce0000000005 */
.L_x_3:
[----:B------:R-:W-:Y:S05]  /*07a0*/  BRA.U !UP1, `(.L_x_2) ;  /* 0x0000000109a87547 */ /* 0x000fea000b800000 */
[----:B------:R-:W-:Y:S01]  /*07b0*/  UISETP.NE.AND UP0, UPT, UR5, 0x1, UPT ;  /* 0x000000010500788c */ /* 0x000fe2000bf05270 */
[----:B------:R-:W-:Y:S01]  /*07c0*/  MOV R7, UR4 ;  /* 0x0000000400077c02 */ /* 0x000fe20008000f00 */
[----:B------:R-:W-:Y:S02]  /*07d0*/  ULOP3.LUT UR5, UR20, 0x1, URZ, 0xc0, !UPT ;  /* 0x0000000114057892 */ /* 0x000fe4000f8ec0ff */
[----:B------:R-:W-:Y:S02]  /*07e0*/  MOV R15, UR20 ;  /* 0x00000014000f7c02 */ /* 0x000fe40008000f00 */
[----:B------:R-:W-:Y:S01]  /*07f0*/  UISETP.NE.U32.AND UP1, UPT, UR5, 0x1, UPT ;  /* 0x000000010500788c */ /* 0x000fe2000bf25070 */
[----:B------:R-:W-:-:S04]  /*0800*/  PLOP3.LUT P1, PT, PT, PT, UP0, 0x80, 0x8 ;  /* 0x000000000008781c */ /* 0x000fc80003f2f008 */
[----:B------:R-:W1:Y:S01]  /*0810*/  @UP0 LDCU.128 UR8, c[0x0][0x380] ;  /* 0x00007000ff0807ac */ /* 0x000e620008000c00 */
[----:B------:R-:W-:Y:S01]  /*0820*/  PLOP3.LUT P0, PT, PT, PT, UP1, 0x80, 0x8 ;  /* 0x000000000008781c */ /* 0x000fe20003f0f018 */
[----:B------:R-:W2:Y:S04]  /*0830*/  @UP0 LDCU.64 UR6, c[0x0][0x380] ;  /* 0x00007000ff0607ac */ /* 0x000ea80008000a00 */
[----:B------:R-:W3:Y:S03]  /*0840*/  @!UP1 LDCU.128 UR12, c[0x0][0x380] ;  /* 0x00007000ff0c97ac */ /* 0x000ee60008000c00 */
[C---:B------:R-:W-:Y:S02]  /*0850*/  @P1 IADD3 R3, PT, PT, R13.reuse, UR4, RZ ;  /* 0x000000040d031c10 */ /* 0x040fe4000fffe0ff */
[----:B------:R-:W-:Y:S01]  /*0860*/  @P1 IADD3 R6, P2, PT, R13, UR4, RZ ;  /* 0x000000040d061c10 */ /* 0x000fe2000ff5e0ff */
[----:B------:R-:W-:Y:S01]  /*0870*/  @UP0 UIADD3 UR4, UPT, UPT, UR4, 0x2, URZ ;  /* 0x0000000204040890 */ /* 0x000fe2000fffe0ff */
[----:B-1----:R-:W-:Y:S01]  /*0880*/  MOV R11, UR9 ;  /* 0x00000009000b7c02 */ /* 0x002fe20008000f00 */
[----:B------:R-:W-:Y:S01]  /*0890*/  IMAD.U32 R10, RZ, RZ, UR8 ;  /* 0x00000008ff0a7e24 */ /* 0x000fe2000f8e00ff */
[----:B------:R-:W-:-:S02]  /*08a0*/  MOV R4, UR10 ;  /* 0x0000000a00047c02 */ /* 0x000fc40008000f00 */
[----:B------:R-:W-:Y:S01]  /*08b0*/  MOV R5, UR11 ;  /* 0x0000000b00057c02 */ /* 0x000fe20008000f00 */
[----:B------:R-:W-:-:S04]  /*08c0*/  @P1 IMAD.WIDE.U32 R10, R3, 0x4, R10 ;  /* 0x00000004030a1825 */ /* 0x000fc800078e000a */
[----:B------:R-:W-:Y:S01]  /*08d0*/  @P1 IMAD R3, R7, UR20, R0 ;  /* 0x0000001407031c24 */ /* 0x000fe2000f8e0200 */
[----:B------:R-:W-:Y:S01]  /*08e0*/  @P1 IADD3.X R7, PT, PT, RZ, RZ, RZ, P2, !PT ;  /* 0x000000ffff071210 */ /* 0x000fe200017fe4ff */
[----:B------:R-:W-:Y:S01]  /*08f0*/  IMAD.U32 R19, RZ, RZ, UR4 ;  /* 0x00000004ff137e24 */ /* 0x000fe2000f8e00ff */
[C---:B--2---:R-:W-:Y:S01]  /*0900*/  @P1 LEA R2, P2, R6.reuse, UR6, 0x2 ;  /* 0x0000000606021c11 */ /* 0x044fe2000f8410ff */
[----:B------:R-:W-:Y:S01]  /*0910*/  @P1 IMAD.WIDE R4, R3, 0x4, R4 ;  /* 0x0000000403041825 */ /* 0x000fe200078e0204 */
[----:B------:R-:W-:Y:S01]  /*0920*/  @!P0 IADD3 R17, PT, PT, R13, UR4, RZ ;  /* 0x000000040d118c10 */ /* 0x000fe2000fffe0ff */
[----:B0-----:R-:W2:Y:S01]  /*0930*/  @P1 LDG.E R11, desc[UR18][R10.64] ;  /* 0x000000120a0b1981 */ /* 0x001ea2000c1e1900 */
[----:B------:R-:W-:Y:S01]  /*0940*/  @P1 LEA.HI.X R3, R6, UR7, R7, 0x2, P2 ;  /* 0x0000000706031c11 */ /* 0x000fe200090f1407 */
[----:B------:R-:W-:Y:S01]  /*0950*/  @!P0 IMAD R19, R19, UR20, R0 ;  /* 0x0000001413138c24 */ /* 0x000fe2000f8e0200 */
[----:B---3--:R-:W-:Y:S01]  /*0960*/  MOV R6, UR12 ;  /* 0x0000000c00067c02 */ /* 0x008fe20008000f00 */
[----:B------:R-:W-:Y:S01]  /*0970*/  @P1 IMAD.WIDE R14, R15, 0x4, R4 ;  /* 0x000000040f0e1825 */ /* 0x000fe200078e0204 */
[----:B------:R-:W-:Y:S01]  /*0980*/  MOV R7, UR13 ;  /* 0x0000000d00077c02 */ /* 0x000fe20008000f00 */
[----:B------:R-:W2:Y:S01]  /*0990*/  @P1 LDG.E R4, desc[UR18][R4.64] ;  /* 0x0000001204041981 */ /* 0x000ea2000c1e1900 */
[----:B------:R-:W-:-:S02]  /*09a0*/  MOV R8, UR14 ;  /* 0x0000000e00087c02 */ /* 0x000fc40008000f00 */
[----:B------:R-:W-:Y:S01]  /*09b0*/  MOV R9, UR15 ;  /* 0x0000000f00097c02 */ /* 0x000fe20008000f00 */
[----:B------:R-:W-:Y:S01]  /*09c0*/  @!P0 IMAD.WIDE.U32 R6, R17, 0x4, R6 ;  /* 0x0000000411068825 */ /* 0x000fe200078e0006 */
[----:B------:R-:W3:Y:S03]  /*09d0*/  @P1 LDG.E R14, desc[UR18][R14.64] ;  /* 0x000000120e0e1981 */ /* 0x000ee6000c1e1900 */
[----:B------:R-:W-:Y:S01]  /*09e0*/  @!P0 IMAD.WIDE R8, R19, 0x4, R8 ;  /* 0x0000000413088825 */ /* 0x000fe200078e0208 */
[----:B------:R-:W3:Y:S04]  /*09f0*/  @P1 LDG.E R2, desc[UR18][R2.64+0x4] ;  /* 0x0000041202021981 */ /* 0x000ee8000c1e1900 */
[----:B------:R-:W4:Y:S04]  /*0a00*/  @!P0 LDG.E R7, desc[UR18][R6.64] ;  /* 0x0000001206078981 */ /* 0x000f28000c1e1900 */
[----:B------:R-:W4:Y:S01]  /*0a10*/  @!P0 LDG.E R8, desc[UR18][R8.64] ;  /* 0x0000001208088981 */ /* 0x000f22000c1e1900 */
[----:B--2---:R-:W-:-:S04]  /*0a20*/  @P1 FFMA R11, R11, R4, R12 ;  /* 0x000000040b0b1223 */ /* 0x004fc8000000000c */
[----:B---3--:R-:W-:-:S04]  /*0a30*/  @P1 FFMA R12, R2, R14, R11 ;  /* 0x0000000e020c1223 */ /* 0x008fc8000000000b */
[----:B----4-:R-:W-:-:S07]  /*0a40*/  @!P0 FFMA R12, R7, R8, R12 ;  /* 0x00000008070c8223 */ /* 0x010fce000000000c */
.L_x_2:
[----:B------:R-:W1:Y:S01]  /*0a50*/  LDC.64 R2, c[0x0][0x390] ;  /* 0x0000e400ff027b82 */ /* 0x000e620000000a00 */
[----:B------:R-:W-:-:S05]  /*0a60*/  IADD3 R13, PT, PT, R0, R13, RZ ;  /* 0x0000000d000d7210 */ /* 0x000fca0007ffe0ff */
[----:B-1----:R-:W-:-:S05]  /*0a70*/  IMAD.WIDE R2, R13, 0x4, R2 ;  /* 0x000000040d027825 */ /* 0x002fca00078e0202 */
[----:B0-----:R-:W-:Y:S01]  /*0a80*/  STG.E desc[UR18][R2.64], R12 ;  /* 0x0000000c02007986 */ /* 0x001fe2000c101912 */
[----:B------:R-:W-:Y:S05]  /*0a90*/  EXIT ;  /* 0x000000000000794d */ /* 0x000fea0003800000 */
.L_x_4:
[----:B------:R-:W-:-:S00]  /*0aa0*/  BRA `(.L_x_4) ;  /* 0xfffffffc00fc7947 */ /* 0x000fc0000383ffff */
[----:B------:R-:W-:-:S00]  /*0ab0*/  NOP ;  /* 0x0000000000007918 */ /* 0x000fc00000000000 */
        /* <DEDUP_REMOVED lines=12> */
.L_x_5:


//--------------------- .nv.shared.reserved.0     --------------------------
	.section	.nv.shared.reserved.0,"aw",@nobits
	.weak		__nv_reservedSMEM_offset_0_alias
	.size		__nv_reservedSMEM_offset_0_alias, 0, 64
	.other		__nv_reservedSMEM_offset_0_alias,@"STO_CUDA_RESERVED_SHARED STV_DEFAULT"
__nv_reservedSMEM_offset_0_alias:
	.zero		0
	.zero		64


//--------------------- .nv.constant0._Z12MatMulSimplePfS_S_i --------------------------
	.section	.nv.constant0._Z12MatMulSimplePfS_S_i,"a",@progbits
	.sectionflags	@""
	.align	4
.nv.constant0._Z12MatMulSimplePfS_S_i:
	.zero		924


//--------------------- SYMBOLS --------------------------

	.type		.nv.reservedSmem.offset0,@object
	.size		.nv.reservedSmem.offset0,0x4
